//
// Generated by NVIDIA NVVM Compiler
//
// Compiler Build ID: CL-36424714
// Cuda compilation tools, release 13.0, V13.0.88
// Based on NVVM 20.0.0
//

.version 9.0
.target sm_100
.address_size 64

	// .globl	_Z19matmul_tiled_kernelPKfS0_Pfi
// _ZZ19matmul_tiled_kernelPKfS0_PfiE2As has been demoted
// _ZZ19matmul_tiled_kernelPKfS0_PfiE2Bs has been demoted

.visible .entry _Z19matmul_tiled_kernelPKfS0_Pfi(
	.param .u64 .ptr .align 1 _Z19matmul_tiled_kernelPKfS0_Pfi_param_0,
	.param .u64 .ptr .align 1 _Z19matmul_tiled_kernelPKfS0_Pfi_param_1,
	.param .u64 .ptr .align 1 _Z19matmul_tiled_kernelPKfS0_Pfi_param_2,
	.param .u32 _Z19matmul_tiled_kernelPKfS0_Pfi_param_3
)
{
	.reg .pred 	%p<10>;
	.reg .b32 	%r<42>;
	.reg .b32 	%f<111>;
	.reg .b64 	%rd<13>;
	// demoted variable
	.shared .align 4 .b8 _ZZ19matmul_tiled_kernelPKfS0_PfiE2As[4096];
	// demoted variable
	.shared .align 4 .b8 _ZZ19matmul_tiled_kernelPKfS0_PfiE2Bs[4096];
	ld.param.u64 	%rd3, [_Z19matmul_tiled_kernelPKfS0_Pfi_param_0];
	ld.param.u64 	%rd4, [_Z19matmul_tiled_kernelPKfS0_Pfi_param_1];
	ld.param.u64 	%rd5, [_Z19matmul_tiled_kernelPKfS0_Pfi_param_2];
	ld.param.u32 	%r24, [_Z19matmul_tiled_kernelPKfS0_Pfi_param_3];
	mov.u32 	%r25, %ctaid.x;
	mov.u32 	%r26, %ctaid.y;
	mov.u32 	%r37, %tid.x;
	mov.u32 	%r39, %tid.y;
	shl.b32 	%r27, %r26, 5;
	add.s32 	%r3, %r27, %r39;
	shl.b32 	%r4, %r25, 5;
	add.s32 	%r5, %r4, %r37;
	setp.lt.s32 	%p1, %r24, 1;
	mov.f32 	%f110, 0f00000000;
	@%p1 bra 	$L__BB0_7;
	add.s32 	%r28, %r24, 31;
	shr.u32 	%r29, %r28, 5;
	shl.b32 	%r30, %r39, 7;
	mov.u32 	%r31, _ZZ19matmul_tiled_kernelPKfS0_PfiE2As;
	add.s32 	%r6, %r31, %r30;
	shl.b32 	%r32, %r37, 2;
	add.s32 	%r7, %r6, %r32;
	mov.u32 	%r33, _ZZ19matmul_tiled_kernelPKfS0_PfiE2Bs;
	add.s32 	%r9, %r33, %r32;
	add.s32 	%r8, %r9, %r30;
	neg.s32 	%r41, %r29;
	mad.lo.s32 	%r34, %r39, %r24, %r37;
	add.s32 	%r40, %r34, %r4;
	shl.b32 	%r12, %r24, 5;
	mad.lo.s32 	%r38, %r24, %r3, %r37;
	cvta.to.global.u64 	%rd1, %rd3;
	cvta.to.global.u64 	%rd2, %rd4;
	mov.f32 	%f110, 0f00000000;
$L__BB0_2:
	setp.ge.u32 	%p2, %r3, %r24;
	setp.ge.s32 	%p3, %r37, %r24;
	mov.f32 	%f108, 0f00000000;
	or.pred  	%p4, %p2, %p3;
	@%p4 bra 	$L__BB0_4;
	mul.wide.u32 	%rd6, %r38, 4;
	add.s64 	%rd7, %rd1, %rd6;
	ld.global.f32 	%f108, [%rd7];
$L__BB0_4:
	setp.ge.u32 	%p5, %r5, %r24;
	st.shared.f32 	[%r7], %f108;
	setp.ge.s32 	%p6, %r39, %r24;
	mov.f32 	%f109, 0f00000000;
	or.pred  	%p7, %p5, %p6;
	@%p7 bra 	$L__BB0_6;
	mul.wide.u32 	%rd8, %r40, 4;
	add.s64 	%rd9, %rd2, %rd8;
	ld.global.f32 	%f109, [%rd9];
$L__BB0_6:
	st.shared.f32 	[%r8], %f109;
	bar.sync 	0;
	ld.shared.f32 	%f12, [%r6];
	ld.shared.f32 	%f13, [%r9];
	fma.rn.f32 	%f14, %f12, %f13, %f110;
	ld.shared.f32 	%f15, [%r6+4];
	ld.shared.f32 	%f16, [%r9+128];
	fma.rn.f32 	%f17, %f15, %f16, %f14;
	ld.shared.f32 	%f18, [%r6+8];
	ld.shared.f32 	%f19, [%r9+256];
	fma.rn.f32 	%f20, %f18, %f19, %f17;
	ld.shared.f32 	%f21, [%r6+12];
	ld.shared.f32 	%f22, [%r9+384];
	fma.rn.f32 	%f23, %f21, %f22, %f20;
	ld.shared.f32 	%f24, [%r6+16];
	ld.shared.f32 	%f25, [%r9+512];
	fma.rn.f32 	%f26, %f24, %f25, %f23;
	ld.shared.f32 	%f27, [%r6+20];
	ld.shared.f32 	%f28, [%r9+640];
	fma.rn.f32 	%f29, %f27, %f28, %f26;
	ld.shared.f32 	%f30, [%r6+24];
	ld.shared.f32 	%f31, [%r9+768];
	fma.rn.f32 	%f32, %f30, %f31, %f29;
	ld.shared.f32 	%f33, [%r6+28];
	ld.shared.f32 	%f34, [%r9+896];
	fma.rn.f32 	%f35, %f33, %f34, %f32;
	ld.shared.f32 	%f36, [%r6+32];
	ld.shared.f32 	%f37, [%r9+1024];
	fma.rn.f32 	%f38, %f36, %f37, %f35;
	ld.shared.f32 	%f39, [%r6+36];
	ld.shared.f32 	%f40, [%r9+1152];
	fma.rn.f32 	%f41, %f39, %f40, %f38;
	ld.shared.f32 	%f42, [%r6+40];
	ld.shared.f32 	%f43, [%r9+1280];
	fma.rn.f32 	%f44, %f42, %f43, %f41;
	ld.shared.f32 	%f45, [%r6+44];
	ld.shared.f32 	%f46, [%r9+1408];
	fma.rn.f32 	%f47, %f45, %f46, %f44;
	ld.shared.f32 	%f48, [%r6+48];
	ld.shared.f32 	%f49, [%r9+1536];
	fma.rn.f32 	%f50, %f48, %f49, %f47;
	ld.shared.f32 	%f51, [%r6+52];
	ld.shared.f32 	%f52, [%r9+1664];
	fma.rn.f32 	%f53, %f51, %f52, %f50;
	ld.shared.f32 	%f54, [%r6+56];
	ld.shared.f32 	%f55, [%r9+1792];
	fma.rn.f32 	%f56, %f54, %f55, %f53;
	ld.shared.f32 	%f57, [%r6+60];
	ld.shared.f32 	%f58, [%r9+1920];
	fma.rn.f32 	%f59, %f57, %f58, %f56;
	ld.shared.f32 	%f60, [%r6+64];
	ld.shared.f32 	%f61, [%r9+2048];
	fma.rn.f32 	%f62, %f60, %f61, %f59;
	ld.shared.f32 	%f63, [%r6+68];
	ld.shared.f32 	%f64, [%r9+2176];
	fma.rn.f32 	%f65, %f63, %f64, %f62;
	ld.shared.f32 	%f66, [%r6+72];
	ld.shared.f32 	%f67, [%r9+2304];
	fma.rn.f32 	%f68, %f66, %f67, %f65;
	ld.shared.f32 	%f69, [%r6+76];
	ld.shared.f32 	%f70, [%r9+2432];
	fma.rn.f32 	%f71, %f69, %f70, %f68;
	ld.shared.f32 	%f72, [%r6+80];
	ld.shared.f32 	%f73, [%r9+2560];
	fma.rn.f32 	%f74, %f72, %f73, %f71;
	ld.shared.f32 	%f75, [%r6+84];
	ld.shared.f32 	%f76, [%r9+2688];
	fma.rn.f32 	%f77, %f75, %f76, %f74;
	ld.shared.f32 	%f78, [%r6+88];
	ld.shared.f32 	%f79, [%r9+2816];
	fma.rn.f32 	%f80, %f78, %f79, %f77;
	ld.shared.f32 	%f81, [%r6+92];
	ld.shared.f32 	%f82, [%r9+2944];
	fma.rn.f32 	%f83, %f81, %f82, %f80;
	ld.shared.f32 	%f84, [%r6+96];
	ld.shared.f32 	%f85, [%r9+3072];
	fma.rn.f32 	%f86, %f84, %f85, %f83;
	ld.shared.f32 	%f87, [%r6+100];
	ld.shared.f32 	%f88, [%r9+3200];
	fma.rn.f32 	%f89, %f87, %f88, %f86;
	ld.shared.f32 	%f90, [%r6+104];
	ld.shared.f32 	%f91, [%r9+3328];
	fma.rn.f32 	%f92, %f90, %f91, %f89;
	ld.shared.f32 	%f93, [%r6+108];
	ld.shared.f32 	%f94, [%r9+3456];
	fma.rn.f32 	%f95, %f93, %f94, %f92;
	ld.shared.f32 	%f96, [%r6+112];
	ld.shared.f32 	%f97, [%r9+3584];
	fma.rn.f32 	%f98, %f96, %f97, %f95;
	ld.shared.f32 	%f99, [%r6+116];
	ld.shared.f32 	%f100, [%r9+3712];
	fma.rn.f32 	%f101, %f99, %f100, %f98;
	ld.shared.f32 	%f102, [%r6+120];
	ld.shared.f32 	%f103, [%r9+3840];
	fma.rn.f32 	%f104, %f102, %f103, %f101;
	ld.shared.f32 	%f105, [%r6+124];
	ld.shared.f32 	%f106, [%r9+3968];
	fma.rn.f32 	%f110, %f105, %f106, %f104;
	bar.sync 	0;
	add.s32 	%r41, %r41, 1;
	setp.ne.s32 	%p8, %r41, 0;
	add.s32 	%r40, %r40, %r12;
	add.s32 	%r39, %r39, 32;
	add.s32 	%r38, %r38, 32;
	add.s32 	%r37, %r37, 32;
	@%p8 bra 	$L__BB0_2;
$L__BB0_7:
	max.s32 	%r35, %r3, %r5;
	setp.ge.s32 	%p9, %r35, %r24;
	@%p9 bra 	$L__BB0_9;
	mad.lo.s32 	%r36, %r24, %r3, %r5;
	cvta.to.global.u64 	%rd10, %rd5;
	mul.wide.u32 	%rd11, %r36, 4;
	add.s64 	%rd12, %rd10, %rd11;
	st.global.f32 	[%rd12], %f110;
$L__BB0_9:
	ret;

}


// ===== COMPILED SASS (sm_100) =====

	.target	sm_100

	.elftype	@"ET_EXEC"


//--------------------- .note.nv.tkinfo           --------------------------
	.section	.note.nv.tkinfo,"",@"SHT_NOTE"
	.sectionflags	@"SHF_NOTE_NV_TKINFO"
	.tkinfo
        /*0018*/ 	.word	0x00000002
        /*0030*/ 	.string	""
        /*0030*/ 	.string	"ptxas"
        /*0030*/ 	.string	"Cuda compilation tools, release 13.0, V13.0.88"
        /*0030*/ 	.string	"Build cuda_13.0.r13.0/compiler.36424714_0"
        /*0030*/ 	.string	"-arch sm_100 -m 64 "



//--------------------- .note.nv.cuinfo           --------------------------
	.section	.note.nv.cuinfo,"",@"SHT_NOTE"
	.sectionflags	@"SHF_NOTE_NV_CUINFO"
        /*0018*/ 	.short	0x0002
        /*001a*/ 	.short	0x0064
        /*001c*/ 	.short	0x0082
	.zero		2


//--------------------- .nv.info                  --------------------------
	.section	.nv.info,"",@"SHT_CUDA_INFO"
	.align	4


	//----- nvinfo : EIATTR_REGCOUNT
	.align		4
        /*0000*/ 	.byte	0x04, 0x2f
        /*0002*/ 	.short	(.L_1 - .L_0)
	.align		4
.L_0:
        /*0004*/ 	.word	index@(_Z19matmul_tiled_kernelPKfS0_Pfi)
        /*0008*/ 	.word	0x00000020


	//----- nvinfo : EIATTR_FRAME_SIZE
	.align		4
.L_1:
        /*000c*/ 	.byte	0x04, 0x11
        /*000e*/ 	.short	(.L_3 - .L_2)
	.align		4
.L_2:
        /*0010*/ 	.word	index@(_Z19matmul_tiled_kernelPKfS0_Pfi)
        /*0014*/ 	.word	0x00000000


	//----- nvinfo : EIATTR_MIN_STACK_SIZE
	.align		4
.L_3:
        /*0018*/ 	.byte	0x04, 0x12
        /*001a*/ 	.short	(.L_5 - .L_4)
	.align		4
.L_4:
        /*001c*/ 	.word	index@(_Z19matmul_tiled_kernelPKfS0_Pfi)
        /*0020*/ 	.word	0x00000000
.L_5:


//--------------------- .nv.compat                --------------------------
	.section	.nv.compat,"",@"SHT_CUDA_COMPAT_INFO"
	.align	4
        /*0000*/ 	.byte	0x02, 0x09, 0x00, 0x00, 0x02, 0x02, 0x01, 0x00, 0x02, 0x05, 0x05, 0x00, 0x03, 0x07, 0x01, 0x01
        /*0010*/ 	.byte	0x02, 0x03, 0x00, 0x00, 0x02, 0x06, 0x01, 0x00, 0x04, 0x0b, 0x08, 0x00, 0x09, 0x00, 0x00, 0x00
        /*0020*/ 	.byte	0x00, 0x00, 0x00, 0x00


//--------------------- .nv.info._Z19matmul_tiled_kernelPKfS0_Pfi --------------------------
	.section	.nv.info._Z19matmul_tiled_kernelPKfS0_Pfi,"",@"SHT_CUDA_INFO"
	.sectionflags	@""
	.align	4


	//----- nvinfo : EIATTR_CUDA_API_VERSION
	.align		4
        /*0000*/ 	.byte	0x04, 0x37
        /*0002*/ 	.short	(.L_7 - .L_6)
.L_6:
        /*0004*/ 	.word	0x00000082


	//----- nvinfo : EIATTR_KPARAM_INFO
	.align		4
.L_7:
        /*0008*/ 	.byte	0x04, 0x17
        /*000a*/ 	.short	(.L_9 - .L_8)
.L_8:
        /*000c*/ 	.word	0x00000000
        /*0010*/ 	.short	0x0003
        /*0012*/ 	.short	0x0018
        /*0014*/ 	.byte	0x00, 0xf0, 0x11, 0x00


	//----- nvinfo : EIATTR_KPARAM_INFO
	.align		4
.L_9:
        /*0018*/ 	.byte	0x04, 0x17
        /*001a*/ 	.short	(.L_11 - .L_10)
.L_10:
        /*001c*/ 	.word	0x00000000
        /*0020*/ 	.short	0x0002
        /*0022*/ 	.short	0x0010
        /*0024*/ 	.byte	0x00, 0xf5, 0x21, 0x00


	//----- nvinfo : EIATTR_KPARAM_INFO
	.align		4
.L_11:
        /*0028*/ 	.byte	0x04, 0x17
        /*002a*/ 	.short	(.L_13 - .L_12)
.L_12:
        /*002c*/ 	.word	0x00000000
        /*0030*/ 	.short	0x0001
        /*0032*/ 	.short	0x0008
        /*0034*/ 	.byte	0x00, 0xf5, 0x21, 0x00


	//----- nvinfo : EIATTR_KPARAM_INFO
	.align		4
.L_13:
        /*0038*/ 	.byte	0x04, 0x17
        /*003a*/ 	.short	(.L_15 - .L_14)
.L_14:
        /*003c*/ 	.word	0x00000000
        /*0040*/ 	.short	0x0000
        /*0042*/ 	.short	0x0000
        /*0044*/ 	.byte	0x00, 0xf5, 0x21, 0x00


	//----- nvinfo : EIATTR_SPARSE_MMA_MASK
	.align		4
.L_15:
        /*0048*/ 	.byte	0x03, 0x50
        /*004a*/ 	.short	0x0000


	//----- nvinfo : EIATTR_MAXREG_COUNT
	.align		4
        /*004c*/ 	.byte	0x03, 0x1b
        /*004e*/ 	.short	0x00ff


	//----- nvinfo : EIATTR_NUM_BARRIERS
	.align		4
        /*0050*/ 	.byte	0x02, 0x4c
        /*0052*/ 	.byte	0x01
	.zero		1


	//----- nvinfo : EIATTR_MERCURY_ISA_VERSION
	.align		4
        /*0054*/ 	.byte	0x03, 0x5f
        /*0056*/ 	.short	0x0101


	//----- nvinfo : EIATTR_VRC_CTA_INIT_COUNT
	.align		4
        /*0058*/ 	.byte	0x02, 0x4a
	.zero		1
	.zero		1


	//----- nvinfo : EIATTR_EXIT_INSTR_OFFSETS
	.align		4
        /*005c*/ 	.byte	0x04, 0x1c
        /*005e*/ 	.short	(.L_17 - .L_16)


	//   ....[0]....
.L_16:
        /*0060*/ 	.word	0x00000800


	//   ....[1]....
        /*0064*/ 	.word	0x00000850


	//----- nvinfo : EIATTR_CBANK_PARAM_SIZE
	.align		4
.L_17:
        /*0068*/ 	.byte	0x03, 0x19
        /*006a*/ 	.short	0x001c


	//----- nvinfo : EIATTR_PARAM_CBANK
	.align		4
        /*006c*/ 	.byte	0x04, 0x0a
        /*006e*/ 	.short	(.L_19 - .L_18)
	.align		4
.L_18:
        /*0070*/ 	.word	index@(.nv.constant0._Z19matmul_tiled_kernelPKfS0_Pfi)
        /*0074*/ 	.short	0x0380
        /*0076*/ 	.short	0x001c


	//----- nvinfo : EIATTR_SW_WAR
	.align		4
.L_19:
        /*0078*/ 	.byte	0x04, 0x36
        /*007a*/ 	.short	(.L_21 - .L_20)
.L_20:
        /*007c*/ 	.word	0x00000008
.L_21:


//--------------------- .nv.callgraph             --------------------------
	.section	.nv.callgraph,"",@"SHT_CUDA_CALLGRAPH"
	.align	4
	.sectionentsize	8
	.align		4
        /*0000*/ 	.word	0x00000000
	.align		4
        /*0004*/ 	.word	0xffffffff
	.align		4
        /*0008*/ 	.word	0x00000000
	.align		4
        /*000c*/ 	.word	0xfffffffe
	.align		4
        /*0010*/ 	.word	0x00000000
	.align		4
        /*0014*/ 	.word	0xfffffffd
	.align		4
        /*0018*/ 	.word	0x00000000
	.align		4
        /*001c*/ 	.word	0xfffffffc


//--------------------- .text._Z19matmul_tiled_kernelPKfS0_Pfi --------------------------
	.section	.text._Z19matmul_tiled_kernelPKfS0_Pfi,"ax",@progbits
	.align	128
        .global         _Z19matmul_tiled_kernelPKfS0_Pfi
        .type           _Z19matmul_tiled_kernelPKfS0_Pfi,@function
        .size           _Z19matmul_tiled_kernelPKfS0_Pfi,(.L_x_3 - _Z19matmul_tiled_kernelPKfS0_Pfi)
        .other          _Z19matmul_tiled_kernelPKfS0_Pfi,@"STO_CUDA_ENTRY STV_DEFAULT"
_Z19matmul_tiled_kernelPKfS0_Pfi:
.text._Z19matmul_tiled_kernelPKfS0_Pfi:
[----:B------:R-:W-:Y:S01]  /*0000*/  LDC R1, c[0x0][0x37c] ;  /* 0x0000df00ff017b82 */ /* 0x000fe20000000800 */
[----:B------:R-:W0:Y:S01]  /*0010*/  LDCU UR4, c[0x0][0x398] ;  /* 0x00007300ff0477ac */ /* 0x000e220008000800 */
[----:B------:R-:W1:Y:S01]  /*0020*/  S2R R18, SR_CTAID.Y ;  /* 0x0000000000127919 */ /* 0x000e620000002600 */
[----:B------:R-:W-:Y:S01]  /*0030*/  HFMA2 R25, -RZ, RZ, 0, 0 ;  /* 0x00000000ff197431 */ /* 0x000fe200000001ff */
[----:B------:R-:W2:Y:S01]  /*0040*/  LDCU.64 UR8, c[0x0][0x358] ;  /* 0x00006b00ff0877ac */ /* 0x000ea20008000a00 */
[----:B------:R-:W1:Y:S01]  /*0050*/  S2R R19, SR_TID.Y ;  /* 0x0000000000137919 */ /* 0x000e620000002200 */
[----:B------:R-:W3:Y:S01]  /*0060*/  S2R R4, SR_CTAID.X ;  /* 0x0000000000047919 */ /* 0x000ee20000002500 */
[----:B------:R-:W3:Y:S01]  /*0070*/  S2R R21, SR_TID.X ;  /* 0x0000000000157919 */ /* 0x000ee20000002100 */
[----:B0-----:R-:W-:-:S04]  /*0080*/  MOV R6, UR4 ;  /* 0x0000000400067c02 */ /* 0x001fc80008000f00 */
[----:B------:R-:W-:Y:S02]  /*0090*/  ISETP.GE.AND P0, PT, R6, 0x1, PT ;  /* 0x000000010600780c */ /* 0x000fe40003f06270 */
[----:B-1----:R-:W-:Y:S02]  /*00a0*/  LEA R18, R18, R19, 0x5 ;  /* 0x0000001312127211 */ /* 0x002fe400078e28ff */
[----:B---3--:R-:W-:-:S09]  /*00b0*/  LEA R23, R4, R21, 0x5 ;  /* 0x0000001504177211 */ /* 0x008fd200078e28ff */
[----:B--2---:R-:W-:Y:S05]  /*00c0*/  @!P0 BRA `(.L_x_0) ;  /* 0x0000000400c48947 */ /* 0x004fea0003800000 */
[----:B------:R-:W0:Y:S01]  /*00d0*/  S2UR UR6, SR_CgaCtaId ;  /* 0x00000000000679c3 */ /* 0x000e220000008800 */
[----:B------:R-:W-:Y:S01]  /*00e0*/  UMOV UR4, 0x400 ;  /* 0x0000040000047882 */ /* 0x000fe20000000000 */
[----:B------:R-:W-:Y:S01]  /*00f0*/  IADD3 R2, PT, PT, R6, 0x1f, RZ ;  /* 0x0000001f06027810 */ /* 0x000fe20007ffe0ff */
[----:B------:R-:W-:Y:S01]  /*0100*/  UIADD3 UR5, UPT, UPT, UR4, 0x1000, URZ ;  /* 0x0000100004057890 */ /* 0x000fe2000fffe0ff */
[-CC-:B------:R-:W-:Y:S01]  /*0110*/  IMAD R17, R19, R6.reuse, R21.reuse ;  /* 0x0000000613117224 */ /* 0x180fe200078e0215 */
[----:B------:R-:W-:Y:S01]  /*0120*/  MOV R25, RZ ;  /* 0x000000ff00197202 */ /* 0x000fe20000000f00 */
[----:B------:R-:W-:Y:S01]  /*0130*/  IMAD R7, R18, R6, R21 ;  /* 0x0000000612077224 */ /* 0x000fe200078e0215 */
[----:B------:R-:W-:Y:S01]  /*0140*/  SHF.R.U32.HI R2, RZ, 0x5, R2 ;  /* 0x00000005ff027819 */ /* 0x000fe20000011602 */
[----:B------:R-:W1:Y:S01]  /*0150*/  LDC R0, c[0x0][0x398] ;  /* 0x0000e600ff007b82 */ /* 0x000e620000000800 */
[----:B------:R-:W-:Y:S02]  /*0160*/  LEA R17, R4, R17, 0x5 ;  /* 0x0000001104117211 */ /* 0x000fe400078e28ff */
[----:B------:R-:W-:Y:S01]  /*0170*/  IADD3 R16, PT, PT, -R2, RZ, RZ ;  /* 0x000000ff02107210 */ /* 0x000fe20007ffe1ff */
[----:B0-----:R-:W-:-:S02]  /*0180*/  ULEA UR4, UR6, UR4, 0x18 ;  /* 0x0000000406047291 */ /* 0x001fc4000f8ec0ff */
[----:B------:R-:W-:-:S04]  /*0190*/  ULEA UR5, UR6, UR5, 0x18 ;  /* 0x0000000506057291 */ /* 0x000fc8000f8ec0ff */
[----:B------:R-:W-:Y:S02]  /*01a0*/  LEA R5, R19, UR4, 0x7 ;  /* 0x0000000413057c11 */ /* 0x000fe4000f8e38ff */
[C---:B------:R-:W-:Y:S02]  /*01b0*/  LEA R3, R21.reuse, UR5, 0x2 ;  /* 0x0000000515037c11 */ /* 0x040fe4000f8e10ff */
[----:B------:R-:W-:Y:S02]  /*01c0*/  LEA R4, R21, R5, 0x2 ;  /* 0x0000000515047211 */ /* 0x000fe400078e10ff */
[----:B------:R-:W-:-:S07]  /*01d0*/  LEA R2, R19, R3, 0x7 ;  /* 0x0000000313027211 */ /* 0x000fce00078e38ff */
.L_x_1:
[----:B-1----:R-:W-:Y:S01]  /*01e0*/  MOV R6, R0 ;  /* 0x0000000000067202 */ /* 0x002fe20000000f00 */
[----:B------:R-:W-:Y:S01]  /*01f0*/  HFMA2 R29, -RZ, RZ, 0, 0 ;  /* 0x00000000ff1d7431 */ /* 0x000fe200000001ff */
[----:B------:R-:W-:Y:S02]  /*0200*/  MOV R20, RZ ;  /* 0x000000ff00147202 */ /* 0x000fe40000000f00 */
[-C--:B------:R-:W-:Y:S02]  /*0210*/  ISETP.GE.AND P1, PT, R21, R6.reuse, PT ;  /* 0x000000061500720c */ /* 0x080fe40003f26270 */
[-C--:B------:R-:W-:Y:S02]  /*0220*/  ISETP.GE.AND P0, PT, R19, R6.reuse, PT ;  /* 0x000000061300720c */ /* 0x080fe40003f06270 */
[-C--:B------:R-:W-:Y:S02]  /*0230*/  ISETP.GE.U32.OR P1, PT, R18, R6.reuse, P1 ;  /* 0x000000061200720c */ /* 0x080fe40000f26470 */
[----:B------:R-:W-:-:S11]  /*0240*/  ISETP.GE.U32.OR P0, PT, R23, R6, P0 ;  /* 0x000000061700720c */ /* 0x000fd60000706470 */
[----:B------:R-:W0:Y:S08]  /*0250*/  @!P1 LDC.64 R10, c[0x0][0x380] ;  /* 0x0000e000ff0a9b82 */ /* 0x000e300000000a00 */
[----:B------:R-:W1:Y:S01]  /*0260*/  @!P0 LDC.64 R8, c[0x0][0x388] ;  /* 0x0000e200ff088b82 */ /* 0x000e620000000a00 */
[----:B0-----:R-:W-:-:S05]  /*0270*/  @!P1 IMAD.WIDE.U32 R10, R7, 0x4, R10 ;  /* 0x00000004070a9825 */ /* 0x001fca00078e000a */
[----:B------:R-:W2:Y:S01]  /*0280*/  @!P1 LDG.E R29, desc[UR8][R10.64] ;  /* 0x000000080a1d9981 */ /* 0x000ea2000c1e1900 */
[----:B-1----:R-:W-:-:S05]  /*0290*/  @!P0 IMAD.WIDE.U32 R8, R17, 0x4, R8 ;  /* 0x0000000411088825 */ /* 0x002fca00078e0008 */
[----:B------:R-:W3:Y:S04]  /*02a0*/  @!P0 LDG.E R20, desc[UR8][R8.64] ;  /* 0x0000000808148981 */ /* 0x000ee8000c1e1900 */
[----:B--2---:R-:W-:Y:S04]  /*02b0*/  STS [R4], R29 ;  /* 0x0000001d04007388 */ /* 0x004fe80000000800 */
[----:B---3--:R-:W-:Y:S01]  /*02c0*/  STS [R2], R20 ;  /* 0x0000001402007388 */ /* 0x008fe20000000800 */
[----:B------:R-:W-:Y:S06]  /*02d0*/  BAR.SYNC.DEFER_BLOCKING 0x0 ;  /* 0x0000000000007b1d */ /* 0x000fec0000010000 */
[----:B------:R-:W-:Y:S04]  /*02e0*/  LDS R24, [R3] ;  /* 0x0000000003187984 */ /* 0x000fe80000000800 */
[----:B------:R-:W0:Y:S04]  /*02f0*/  LDS.128 R12, [R5] ;  /* 0x00000000050c7984 */ /* 0x000e280000000c00 */
[----:B------:R-:W1:Y:S04]  /*0300*/  LDS R26, [R3+0x80] ;  /* 0x00008000031a7984 */ /* 0x000e680000000800 */
[----:B------:R-:W2:Y:S04]  /*0310*/  LDS R27, [R3+0x100] ;  /* 0x00010000031b7984 */ /* 0x000ea80000000800 */
[----:B------:R-:W3:Y:S04]  /*0320*/  LDS R22, [R3+0x180] ;  /* 0x0001800003167984 */ /* 0x000ee80000000800 */
[----:B------:R-:W-:Y:S04]  /*0330*/  LDS.128 R8, [R5+0x10] ;  /* 0x0000100005087984 */ /* 0x000fe80000000c00 */
[----:B------:R-:W-:Y:S01]  /*0340*/  LDS R20, [R3+0x280] ;  /* 0x0002800003147984 */ /* 0x000fe20000000800 */
[----:B0-----:R-:W-:-:S03]  /*0350*/  FFMA R12, R12, R24, R25 ;  /* 0x000000180c0c7223 */ /* 0x001fc60000000019 */
[----:B------:R-:W0:Y:S01]  /*0360*/  LDS R25, [R3+0x200] ;  /* 0x0002000003197984 */ /* 0x000e220000000800 */
[----:B-1----:R-:W-:-:S03]  /*0370*/  FFMA R12, R26, R13, R12 ;  /* 0x0000000d1a0c7223 */ /* 0x002fc6000000000c */
[----:B------:R-:W-:Y:S01]  /*0380*/  LDS R24, [R3+0xb80] ;  /* 0x000b800003187984 */ /* 0x000fe20000000800 */
[----:B--2---:R-:W-:-:S03]  /*0390*/  FFMA R13, R27, R14, R12 ;  /* 0x0000000e1b0d7223 */ /* 0x004fc6000000000c */
[----:B------:R-:W1:Y:S01]  /*03a0*/  LDS R27, [R3+0x300] ;  /* 0x00030000031b7984 */ /* 0x000e620000000800 */
[----:B---3--:R-:W-:-:S03]  /*03b0*/  FFMA R13, R22, R15, R13 ;  /* 0x0000000f160d7223 */ /* 0x008fc6000000000d */
[----:B------:R-:W2:Y:S01]  /*03c0*/  LDS R22, [R3+0x380] ;  /* 0x0003800003167984 */ /* 0x000ea20000000800 */
[----:B0-----:R-:W-:-:S03]  /*03d0*/  FFMA R29, R8, R25, R13 ;  /* 0x00000019081d7223 */ /* 0x001fc6000000000d */
[----:B------:R-:W-:Y:S04]  /*03e0*/  LDS R25, [R3+0x400] ;  /* 0x0004000003197984 */ /* 0x000fe80000000800 */
[----:B------:R-:W0:Y:S01]  /*03f0*/  LDS.128 R12, [R5+0x20] ;  /* 0x00002000050c7984 */ /* 0x000e220000000c00 */
[----:B------:R-:W-:-:S03]  /*0400*/  FFMA R8, R20, R9, R29 ;  /* 0x0000000914087223 */ /* 0x000fc6000000001d */
[----:B------:R-:W3:Y:S01]  /*0410*/  LDS R20, [R3+0x480] ;  /* 0x0004800003147984 */ /* 0x000ee20000000800 */
[----:B-1----:R-:W-:-:S03]  /*0420*/  FFMA R9, R27, R10, R8 ;  /* 0x0000000a1b097223 */ /* 0x002fc60000000008 */
[----:B------:R-:W1:Y:S01]  /*0430*/  LDS R27, [R3+0x500] ;  /* 0x00050000031b7984 */ /* 0x000e620000000800 */
[----:B--2---:R-:W-:-:S03]  /*0440*/  FFMA R9, R22, R11, R9 ;  /* 0x0000000b16097223 */ /* 0x004fc60000000009 */
[----:B------:R-:W2:Y:S01]  /*0450*/  LDS R22, [R3+0x580] ;  /* 0x0005800003167984 */ /* 0x000ea20000000800 */
[----:B0-----:R-:W-:-:S03]  /*0460*/  FFMA R29, R12, R25, R9 ;  /* 0x000000190c1d7223 */ /* 0x001fc60000000009 */
[----:B------:R-:W-:Y:S04]  /*0470*/  LDS R25, [R3+0x600] ;  /* 0x0006000003197984 */ /* 0x000fe80000000800 */
[----:B------:R-:W0:Y:S01]  /*0480*/  LDS.128 R8, [R5+0x30] ;  /* 0x0000300005087984 */ /* 0x000e220000000c00 */
[----:B---3--:R-:W-:-:S03]  /*0490*/  FFMA R12, R20, R13, R29 ;  /* 0x0000000d140c7223 */ /* 0x008fc6000000001d */
        /* <DEDUP_REMOVED lines=22> */
[----:B------:R-:W-:Y:S04]  /*0600*/  LDS R29, [R3+0xc00] ;  /* 0x000c0000031d7984 */ /* 0x000fe80000000800 */
[----:B------:R-:W-:Y:S01]  /*0610*/  LDS R22, [R3+0xc80] ;  /* 0x000c800003167984 */ /* 0x000fe20000000800 */
[----:B0-----:R-:W-:-:S03]  /*0620*/  FFMA R25, R8, R25, R13 ;  /* 0x0000001908197223 */ /* 0x001fc6000000000d */
[----:B------:R-:W0:Y:S01]  /*0630*/  LDS.128 R12, [R5+0x60] ;  /* 0x00006000050c7984 */ /* 0x000e220000000c00 */
[----:B---3--:R-:W-:-:S03]  /*0640*/  FFMA R20, R20, R9, R25 ;  /* 0x0000000914147223 */ /* 0x008fc60000000019 */
[----:B------:R-:W2:Y:S01]  /*0650*/  LDS R25, [R3+0xd00] ;  /* 0x000d000003197984 */ /* 0x000ea20000000800 */
[----:B-1----:R-:W-:-:S03]  /*0660*/  FFMA R27, R27, R10, R20 ;  /* 0x0000000a1b1b7223 */ /* 0x002fc60000000014 */
[----:B------:R-:W1:Y:S01]  /*0670*/  LDS R20, [R3+0xd80] ;  /* 0x000d800003147984 */ /* 0x000e620000000800 */
[----:B------:R-:W-:-:S03]  /*0680*/  FFMA R11, R24, R11, R27 ;  /* 0x0000000b180b7223 */ /* 0x000fc6000000001b */
[----:B------:R-:W-:Y:S01]  /*0690*/  LDS R27, [R3+0xe00] ;  /* 0x000e0000031b7984 */ /* 0x000fe20000000800 */
[----:B0-----:R-:W-:-:S03]  /*06a0*/  FFMA R29, R12, R29, R11 ;  /* 0x0000001d0c1d7223 */ /* 0x001fc6000000000b */
[----:B------:R-:W0:Y:S01]  /*06b0*/  LDS.128 R8, [R5+0x70] ;  /* 0x0000700005087984 */ /* 0x000e220000000c00 */
[----:B------:R-:W-:-:S03]  /*06c0*/  FFMA R22, R22, R13, R29 ;  /* 0x0000000d16167223 */ /* 0x000fc6000000001d */
[----:B------:R-:W3:Y:S04]  /*06d0*/  LDS R29, [R3+0xe80] ;  /* 0x000e8000031d7984 */ /* 0x000ee80000000800 */
[----:B------:R-:W4:Y:S04]  /*06e0*/  LDS R13, [R3+0xf00] ;  /* 0x000f0000030d7984 */ /* 0x000f280000000800 */
[----:B------:R-:W5:Y:S01]  /*06f0*/  LDS R12, [R3+0xf80] ;  /* 0x000f8000030c7984 */ /* 0x000f620000000800 */
[----:B--2---:R-:W-:Y:S01]  /*0700*/  FFMA R25, R25, R14, R22 ;  /* 0x0000000e19197223 */ /* 0x004fe20000000016 */
[----:B------:R-:W-:-:S03]  /*0710*/  IADD3 R16, PT, PT, R16, 0x1, RZ ;  /* 0x0000000110107810 */ /* 0x000fc60007ffe0ff */
[----:B-1----:R-:W-:Y:S01]  /*0720*/  FFMA R15, R20, R15, R25 ;  /* 0x0000000f140f7223 */ /* 0x002fe20000000019 */
[----:B------:R-:W-:Y:S01]  /*0730*/  BAR.SYNC.DEFER_BLOCKING 0x0 ;  /* 0x0000000000007b1d */ /* 0x000fe20000010000 */
[----:B------:R-:W-:Y:S02]  /*0740*/  ISETP.NE.AND P0, PT, R16, RZ, PT ;  /* 0x000000ff1000720c */ /* 0x000fe40003f05270 */
[----:B------:R-:W-:Y:S02]  /*0750*/  IADD3 R19, PT, PT, R19, 0x20, RZ ;  /* 0x0000002013137810 */ /* 0x000fe40007ffe0ff */
[----:B------:R-:W-:Y:S02]  /*0760*/  IADD3 R21, PT, PT, R21, 0x20, RZ ;  /* 0x0000002015157810 */ /* 0x000fe40007ffe0ff */
[----:B------:R-:W-:Y:S02]  /*0770*/  IADD3 R7, PT, PT, R7, 0x20, RZ ;  /* 0x0000002007077810 */ /* 0x000fe40007ffe0ff */
[----:B------:R-:W-:Y:S01]  /*0780*/  LEA R17, R6, R17, 0x5 ;  /* 0x0000001106117211 */ /* 0x000fe200078e28ff */
[----:B0-----:R-:W-:-:S04]  /*0790*/  FFMA R8, R8, R27, R15 ;  /* 0x0000001b08087223 */ /* 0x001fc8000000000f */
[----:B---3--:R-:W-:-:S04]  /*07a0*/  FFMA R8, R29, R9, R8 ;  /* 0x000000091d087223 */ /* 0x008fc80000000008 */
[----:B----4-:R-:W-:-:S04]  /*07b0*/  FFMA R13, R13, R10, R8 ;  /* 0x0000000a0d0d7223 */ /* 0x010fc80000000008 */
[----:B-----5:R-:W-:Y:S01]  /*07c0*/  FFMA R25, R12, R11, R13 ;  /* 0x0000000b0c197223 */ /* 0x020fe2000000000d */
[----:B------:R-:W-:Y:S06]  /*07d0*/  @P0 BRA `(.L_x_1) ;  /* 0xfffffff800800947 */ /* 0x000fec000383ffff */
.L_x_0:
[----:B------:R-:W-:-:S04]  /*07e0*/  VIMNMX R3, PT, PT, R18, R23, !PT ;  /* 0x0000001712037248 */ /* 0x000fc80007fe0100 */
[----:B------:R-:W-:-:S13]  /*07f0*/  ISETP.GE.AND P0, PT, R3, R6, PT ;  /* 0x000000060300720c */ /* 0x000fda0003f06270 */
[----:B------:R-:W-:Y:S05]  /*0800*/  @P0 EXIT ;  /* 0x000000000000094d */ /* 0x000fea0003800000 */
[----:B------:R-:W0:Y:S01]  /*0810*/  LDC.64 R2, c[0x0][0x390] ;  /* 0x0000e400ff027b82 */ /* 0x000e220000000a00 */
[----:B------:R-:W-:-:S04]  /*0820*/  IMAD R23, R18, R6, R23 ;  /* 0x0000000612177224 */ /* 0x000fc800078e0217 */
[----:B0-----:R-:W-:-:S05]  /*0830*/  IMAD.WIDE.U32 R2, R23, 0x4, R2 ;  /* 0x0000000417027825 */ /* 0x001fca00078e0002 */
[----:B------:R-:W-:Y:S01]  /*0840*/  STG.E desc[UR8][R2.64], R25 ;  /* 0x0000001902007986 */ /* 0x000fe2000c101908 */
[----:B------:R-:W-:Y:S05]  /*0850*/  EXIT ;  /* 0x000000000000794d */ /* 0x000fea0003800000 */
.L_x_2:
[----:B------:R-:W-:-:S00]  /*0860*/  BRA `(.L_x_2) ;  /* 0xfffffffc00fc7947 */ /* 0x000fc0000383ffff */
[----:B------:R-:W-:-:S00]  /*0870*/  NOP ;  /* 0x0000000000007918 */ /* 0x000fc00000000000 */
        /* <DEDUP_REMOVED lines=8> */
.L_x_3:


//--------------------- .nv.shared._Z19matmul_tiled_kernelPKfS0_Pfi --------------------------
	.section	.nv.shared._Z19matmul_tiled_kernelPKfS0_Pfi,"aw",@nobits
	.sectionflags	@""
	.align	4
.nv.shared._Z19matmul_tiled_kernelPKfS0_Pfi:
	.zero		9216


//--------------------- .nv.shared.reserved.0     --------------------------
	.section	.nv.shared.reserved.0,"aw",@nobits
	.weak		__nv_reservedSMEM_offset_0_alias
	.size		__nv_reservedSMEM_offset_0_alias, 0, 64
	.other		__nv_reservedSMEM_offset_0_alias,@"STO_CUDA_RESERVED_SHARED STV_DEFAULT"
__nv_reservedSMEM_offset_0_alias:
	.zero		0
	.zero		64


//--------------------- .nv.constant0._Z19matmul_tiled_kernelPKfS0_Pfi --------------------------
	.section	.nv.constant0._Z19matmul_tiled_kernelPKfS0_Pfi,"a",@progbits
	.sectionflags	@""
	.align	4
.nv.constant0._Z19matmul_tiled_kernelPKfS0_Pfi:
	.zero		924


//--------------------- SYMBOLS --------------------------

	.type		.nv.reservedSmem.offset0,@object
	.size		.nv.reservedSmem.offset0,0x4
	.type		.nv.reservedSmem.cap,@object
	.size		.nv.reservedSmem.cap,0x4
